//
// Generated by NVIDIA NVVM Compiler
//
// Compiler Build ID: CL-36424714
// Cuda compilation tools, release 13.0, V13.0.88
// Based on NVVM 20.0.0
//

.version 9.0
.target sm_100
.address_size 64

	// .globl	default_function_kernel
// _ZZ23default_function_kernelE8x_shared has been demoted
// _ZZ23default_function_kernelE8y_shared has been demoted

.visible .entry default_function_kernel(
	.param .u64 .ptr .align 1 default_function_kernel_param_0,
	.param .u64 .ptr .align 1 default_function_kernel_param_1,
	.param .u64 .ptr .align 1 default_function_kernel_param_2
)
.maxntid 64
{
	.reg .pred 	%p<3>;
	.reg .b32 	%r<45>;
	.reg .b32 	%f<354>;
	.reg .b64 	%rd<15>;
	// demoted variable
	.shared .align 4 .b8 _ZZ23default_function_kernelE8x_shared[2048];
	// demoted variable
	.shared .align 4 .b8 _ZZ23default_function_kernelE8y_shared[2048];
	ld.param.u64 	%rd4, [default_function_kernel_param_2];
	cvta.to.global.u64 	%rd1, %rd4;
	mov.u32 	%r15, %ctaid.z;
	shl.b32 	%r1, %r15, 22;
	mov.u32 	%r16, %ctaid.y;
	shl.b32 	%r2, %r16, 17;
	mov.u32 	%r17, %tid.y;
	shl.b32 	%r3, %r17, 14;
	mov.u32 	%r4, %tid.x;
	mov.u32 	%r5, %ctaid.x;
	shl.b32 	%r18, %r4, 2;
	shl.b32 	%r19, %r17, 8;
	or.b32  	%r20, %r19, %r18;
	mov.u32 	%r21, _ZZ23default_function_kernelE8x_shared;
	add.s32 	%r6, %r21, %r20;
	mov.u32 	%r22, _ZZ23default_function_kernelE8y_shared;
	add.s32 	%r7, %r22, %r20;
	add.s32 	%r8, %r21, %r19;
	shl.b32 	%r23, %r4, 8;
	add.s32 	%r9, %r22, %r23;
	mov.b32 	%r43, 0;
	mov.f32 	%f290, 0f00000000;
	mov.f32 	%f291, %f290;
	mov.f32 	%f292, %f290;
	mov.f32 	%f293, %f290;
	mov.f32 	%f294, %f290;
	mov.f32 	%f295, %f290;
	mov.f32 	%f296, %f290;
	mov.f32 	%f297, %f290;
	mov.f32 	%f298, %f290;
	mov.f32 	%f299, %f290;
	mov.f32 	%f300, %f290;
	mov.f32 	%f301, %f290;
	mov.f32 	%f302, %f290;
	mov.f32 	%f303, %f290;
	mov.f32 	%f304, %f290;
	mov.f32 	%f305, %f290;
	mov.f32 	%f306, %f290;
	mov.f32 	%f307, %f290;
	mov.f32 	%f308, %f290;
	mov.f32 	%f309, %f290;
	mov.f32 	%f310, %f290;
	mov.f32 	%f311, %f290;
	mov.f32 	%f312, %f290;
	mov.f32 	%f313, %f290;
	mov.f32 	%f314, %f290;
	mov.f32 	%f315, %f290;
	mov.f32 	%f316, %f290;
	mov.f32 	%f317, %f290;
	mov.f32 	%f318, %f290;
	mov.f32 	%f319, %f290;
	mov.f32 	%f320, %f290;
	mov.f32 	%f321, %f290;
	mov.f32 	%f322, %f290;
	mov.f32 	%f323, %f290;
	mov.f32 	%f324, %f290;
	mov.f32 	%f325, %f290;
	mov.f32 	%f326, %f290;
	mov.f32 	%f327, %f290;
	mov.f32 	%f328, %f290;
	mov.f32 	%f329, %f290;
	mov.f32 	%f330, %f290;
	mov.f32 	%f331, %f290;
	mov.f32 	%f332, %f290;
	mov.f32 	%f333, %f290;
	mov.f32 	%f334, %f290;
	mov.f32 	%f335, %f290;
	mov.f32 	%f336, %f290;
	mov.f32 	%f337, %f290;
	mov.f32 	%f338, %f290;
	mov.f32 	%f339, %f290;
	mov.f32 	%f340, %f290;
	mov.f32 	%f341, %f290;
	mov.f32 	%f342, %f290;
	mov.f32 	%f343, %f290;
	mov.f32 	%f344, %f290;
	mov.f32 	%f345, %f290;
	mov.f32 	%f346, %f290;
	mov.f32 	%f347, %f290;
	mov.f32 	%f348, %f290;
	mov.f32 	%f349, %f290;
	mov.f32 	%f350, %f290;
	mov.f32 	%f351, %f290;
	mov.f32 	%f352, %f290;
	mov.f32 	%f353, %f290;
$L__BB0_1:
	ld.param.u64 	%rd14, [default_function_kernel_param_1];
	bar.sync 	0;
	shl.b32 	%r25, %r43, 3;
	add.s32 	%r26, %r2, %r4;
	add.s32 	%r27, %r26, %r1;
	add.s32 	%r28, %r27, %r3;
	add.s32 	%r29, %r28, %r25;
	cvta.to.global.u64 	%rd5, %rd14;
	mul.wide.u32 	%rd6, %r29, 4;
	add.s64 	%rd7, %rd5, %rd6;
	ld.global.nc.f32 	%f194, [%rd7];
	st.shared.f32 	[%r6], %f194;
	ld.global.nc.f32 	%f195, [%rd7+8192];
	st.shared.f32 	[%r6+32], %f195;
	ld.global.nc.f32 	%f196, [%rd7+16384];
	st.shared.f32 	[%r6+64], %f196;
	ld.global.nc.f32 	%f197, [%rd7+24576];
	st.shared.f32 	[%r6+96], %f197;
	ld.global.nc.f32 	%f198, [%rd7+32768];
	st.shared.f32 	[%r6+128], %f198;
	ld.global.nc.f32 	%f199, [%rd7+40960];
	st.shared.f32 	[%r6+160], %f199;
	ld.global.nc.f32 	%f200, [%rd7+49152];
	st.shared.f32 	[%r6+192], %f200;
	ld.global.nc.f32 	%f201, [%rd7+57344];
	st.shared.f32 	[%r6+224], %f201;
	shl.b32 	%r30, %r5, 17;
	or.b32  	%r31, %r30, %r4;
	add.s32 	%r32, %r31, %r1;
	add.s32 	%r33, %r32, %r3;
	add.s32 	%r34, %r33, %r25;
	mul.wide.u32 	%rd8, %r34, 4;
	add.s64 	%rd9, %rd1, %rd8;
	ld.global.nc.f32 	%f202, [%rd9];
	st.shared.f32 	[%r7], %f202;
	ld.global.nc.f32 	%f203, [%rd9+8192];
	st.shared.f32 	[%r7+32], %f203;
	ld.global.nc.f32 	%f204, [%rd9+16384];
	st.shared.f32 	[%r7+64], %f204;
	ld.global.nc.f32 	%f205, [%rd9+24576];
	st.shared.f32 	[%r7+96], %f205;
	ld.global.nc.f32 	%f206, [%rd9+32768];
	st.shared.f32 	[%r7+128], %f206;
	ld.global.nc.f32 	%f207, [%rd9+40960];
	st.shared.f32 	[%r7+160], %f207;
	ld.global.nc.f32 	%f208, [%rd9+49152];
	st.shared.f32 	[%r7+192], %f208;
	ld.global.nc.f32 	%f209, [%rd9+57344];
	st.shared.f32 	[%r7+224], %f209;
	bar.sync 	0;
	mov.b32 	%r44, 128;
$L__BB0_2:
	add.s32 	%r35, %r8, %r44;
	ld.shared.f32 	%f210, [%r35+-128];
	ld.shared.f32 	%f211, [%r35+-96];
	ld.shared.f32 	%f212, [%r35+-64];
	ld.shared.f32 	%f213, [%r35+-32];
	ld.shared.f32 	%f214, [%r35];
	ld.shared.f32 	%f215, [%r35+32];
	ld.shared.f32 	%f216, [%r35+64];
	ld.shared.f32 	%f217, [%r35+96];
	add.s32 	%r36, %r9, %r44;
	ld.shared.f32 	%f218, [%r36+-128];
	ld.shared.f32 	%f219, [%r36+-96];
	ld.shared.f32 	%f220, [%r36+-64];
	ld.shared.f32 	%f221, [%r36+-32];
	ld.shared.f32 	%f222, [%r36];
	ld.shared.f32 	%f223, [%r36+32];
	ld.shared.f32 	%f224, [%r36+64];
	ld.shared.f32 	%f225, [%r36+96];
	fma.rn.f32 	%f337, %f210, %f218, %f337;
	fma.rn.f32 	%f336, %f210, %f219, %f336;
	fma.rn.f32 	%f335, %f210, %f220, %f335;
	fma.rn.f32 	%f334, %f210, %f221, %f334;
	fma.rn.f32 	%f333, %f210, %f222, %f333;
	fma.rn.f32 	%f332, %f210, %f223, %f332;
	fma.rn.f32 	%f331, %f210, %f224, %f331;
	fma.rn.f32 	%f330, %f210, %f225, %f330;
	fma.rn.f32 	%f329, %f211, %f218, %f329;
	fma.rn.f32 	%f328, %f211, %f219, %f328;
	fma.rn.f32 	%f327, %f211, %f220, %f327;
	fma.rn.f32 	%f326, %f211, %f221, %f326;
	fma.rn.f32 	%f325, %f211, %f222, %f325;
	fma.rn.f32 	%f324, %f211, %f223, %f324;
	fma.rn.f32 	%f323, %f211, %f224, %f323;
	fma.rn.f32 	%f322, %f211, %f225, %f322;
	fma.rn.f32 	%f321, %f212, %f218, %f321;
	fma.rn.f32 	%f320, %f212, %f219, %f320;
	fma.rn.f32 	%f319, %f212, %f220, %f319;
	fma.rn.f32 	%f318, %f212, %f221, %f318;
	fma.rn.f32 	%f317, %f212, %f222, %f317;
	fma.rn.f32 	%f316, %f212, %f223, %f316;
	fma.rn.f32 	%f315, %f212, %f224, %f315;
	fma.rn.f32 	%f314, %f212, %f225, %f314;
	fma.rn.f32 	%f313, %f213, %f218, %f313;
	fma.rn.f32 	%f312, %f213, %f219, %f312;
	fma.rn.f32 	%f311, %f213, %f220, %f311;
	fma.rn.f32 	%f310, %f213, %f221, %f310;
	fma.rn.f32 	%f309, %f213, %f222, %f309;
	fma.rn.f32 	%f308, %f213, %f223, %f308;
	fma.rn.f32 	%f307, %f213, %f224, %f307;
	fma.rn.f32 	%f306, %f213, %f225, %f306;
	fma.rn.f32 	%f305, %f214, %f218, %f305;
	fma.rn.f32 	%f304, %f214, %f219, %f304;
	fma.rn.f32 	%f303, %f214, %f220, %f303;
	fma.rn.f32 	%f302, %f214, %f221, %f302;
	fma.rn.f32 	%f301, %f214, %f222, %f301;
	fma.rn.f32 	%f300, %f214, %f223, %f300;
	fma.rn.f32 	%f299, %f214, %f224, %f299;
	fma.rn.f32 	%f298, %f214, %f225, %f298;
	fma.rn.f32 	%f297, %f215, %f218, %f297;
	fma.rn.f32 	%f296, %f215, %f219, %f296;
	fma.rn.f32 	%f295, %f215, %f220, %f295;
	fma.rn.f32 	%f294, %f215, %f221, %f294;
	fma.rn.f32 	%f293, %f215, %f222, %f293;
	fma.rn.f32 	%f292, %f215, %f223, %f292;
	fma.rn.f32 	%f291, %f215, %f224, %f291;
	fma.rn.f32 	%f290, %f215, %f225, %f290;
	fma.rn.f32 	%f338, %f216, %f218, %f338;
	fma.rn.f32 	%f339, %f216, %f219, %f339;
	fma.rn.f32 	%f340, %f216, %f220, %f340;
	fma.rn.f32 	%f341, %f216, %f221, %f341;
	fma.rn.f32 	%f342, %f216, %f222, %f342;
	fma.rn.f32 	%f343, %f216, %f223, %f343;
	fma.rn.f32 	%f344, %f216, %f224, %f344;
	fma.rn.f32 	%f345, %f216, %f225, %f345;
	fma.rn.f32 	%f346, %f217, %f218, %f346;
	fma.rn.f32 	%f347, %f217, %f219, %f347;
	fma.rn.f32 	%f348, %f217, %f220, %f348;
	fma.rn.f32 	%f349, %f217, %f221, %f349;
	fma.rn.f32 	%f350, %f217, %f222, %f350;
	fma.rn.f32 	%f351, %f217, %f223, %f351;
	fma.rn.f32 	%f352, %f217, %f224, %f352;
	fma.rn.f32 	%f353, %f217, %f225, %f353;
	add.s32 	%r44, %r44, 4;
	setp.ne.s32 	%p1, %r44, 160;
	@%p1 bra 	$L__BB0_2;
	add.s32 	%r43, %r43, 1;
	setp.ne.s32 	%p2, %r43, 256;
	@%p2 bra 	$L__BB0_1;
	ld.param.u64 	%rd13, [default_function_kernel_param_0];
	cvta.to.global.u64 	%rd10, %rd13;
	add.s32 	%r37, %r1, %r2;
	add.s32 	%r38, %r37, %r3;
	shl.b32 	%r39, %r5, 6;
	shl.b32 	%r40, %r4, 3;
	add.s32 	%r41, %r38, %r39;
	add.s32 	%r42, %r41, %r40;
	mul.wide.u32 	%rd11, %r42, 4;
	add.s64 	%rd12, %rd10, %rd11;
	st.global.f32 	[%rd12], %f337;
	st.global.f32 	[%rd12+4], %f336;
	st.global.f32 	[%rd12+8], %f335;
	st.global.f32 	[%rd12+12], %f334;
	st.global.f32 	[%rd12+16], %f333;
	st.global.f32 	[%rd12+20], %f332;
	st.global.f32 	[%rd12+24], %f331;
	st.global.f32 	[%rd12+28], %f330;
	st.global.f32 	[%rd12+8192], %f329;
	st.global.f32 	[%rd12+8196], %f328;
	st.global.f32 	[%rd12+8200], %f327;
	st.global.f32 	[%rd12+8204], %f326;
	st.global.f32 	[%rd12+8208], %f325;
	st.global.f32 	[%rd12+8212], %f324;
	st.global.f32 	[%rd12+8216], %f323;
	st.global.f32 	[%rd12+8220], %f322;
	st.global.f32 	[%rd12+16384], %f321;
	st.global.f32 	[%rd12+16388], %f320;
	st.global.f32 	[%rd12+16392], %f319;
	st.global.f32 	[%rd12+16396], %f318;
	st.global.f32 	[%rd12+16400], %f317;
	st.global.f32 	[%rd12+16404], %f316;
	st.global.f32 	[%rd12+16408], %f315;
	st.global.f32 	[%rd12+16412], %f314;
	st.global.f32 	[%rd12+24576], %f313;
	st.global.f32 	[%rd12+24580], %f312;
	st.global.f32 	[%rd12+24584], %f311;
	st.global.f32 	[%rd12+24588], %f310;
	st.global.f32 	[%rd12+24592], %f309;
	st.global.f32 	[%rd12+24596], %f308;
	st.global.f32 	[%rd12+24600], %f307;
	st.global.f32 	[%rd12+24604], %f306;
	st.global.f32 	[%rd12+32768], %f305;
	st.global.f32 	[%rd12+32772], %f304;
	st.global.f32 	[%rd12+32776], %f303;
	st.global.f32 	[%rd12+32780], %f302;
	st.global.f32 	[%rd12+32784], %f301;
	st.global.f32 	[%rd12+32788], %f300;
	st.global.f32 	[%rd12+32792], %f299;
	st.global.f32 	[%rd12+32796], %f298;
	st.global.f32 	[%rd12+40960], %f297;
	st.global.f32 	[%rd12+40964], %f296;
	st.global.f32 	[%rd12+40968], %f295;
	st.global.f32 	[%rd12+40972], %f294;
	st.global.f32 	[%rd12+40976], %f293;
	st.global.f32 	[%rd12+40980], %f292;
	st.global.f32 	[%rd12+40984], %f291;
	st.global.f32 	[%rd12+40988], %f290;
	st.global.f32 	[%rd12+49152], %f338;
	st.global.f32 	[%rd12+49156], %f339;
	st.global.f32 	[%rd12+49160], %f340;
	st.global.f32 	[%rd12+49164], %f341;
	st.global.f32 	[%rd12+49168], %f342;
	st.global.f32 	[%rd12+49172], %f343;
	st.global.f32 	[%rd12+49176], %f344;
	st.global.f32 	[%rd12+49180], %f345;
	st.global.f32 	[%rd12+57344], %f346;
	st.global.f32 	[%rd12+57348], %f347;
	st.global.f32 	[%rd12+57352], %f348;
	st.global.f32 	[%rd12+57356], %f349;
	st.global.f32 	[%rd12+57360], %f350;
	st.global.f32 	[%rd12+57364], %f351;
	st.global.f32 	[%rd12+57368], %f352;
	st.global.f32 	[%rd12+57372], %f353;
	ret;

}


// ===== COMPILED SASS (sm_100) =====

	.target	sm_100

	.elftype	@"ET_EXEC"


//--------------------- .note.nv.tkinfo           --------------------------
	.section	.note.nv.tkinfo,"",@"SHT_NOTE"
	.sectionflags	@"SHF_NOTE_NV_TKINFO"
	.tkinfo
        /*0018*/ 	.word	0x00000002
        /*0030*/ 	.string	""
        /*0030*/ 	.string	"ptxas"
        /*0030*/ 	.string	"Cuda compilation tools, release 13.0, V13.0.88"
        /*0030*/ 	.string	"Build cuda_13.0.r13.0/compiler.36424714_0"
        /*0030*/ 	.string	"-arch sm_100 -m 64 "



//--------------------- .note.nv.cuinfo           --------------------------
	.section	.note.nv.cuinfo,"",@"SHT_NOTE"
	.sectionflags	@"SHF_NOTE_NV_CUINFO"
        /*0018*/ 	.short	0x0002
        /*001a*/ 	.short	0x0064
        /*001c*/ 	.short	0x0082
	.zero		2


//--------------------- .nv.info                  --------------------------
	.section	.nv.info,"",@"SHT_CUDA_INFO"
	.align	4


	//----- nvinfo : EIATTR_REGCOUNT
	.align		4
        /*0000*/ 	.byte	0x04, 0x2f
        /*0002*/ 	.short	(.L_1 - .L_0)
	.align		4
.L_0:
        /*0004*/ 	.word	index@(default_function_kernel)
        /*0008*/ 	.word	0x00000060


	//----- nvinfo : EIATTR_FRAME_SIZE
	.align		4
.L_1:
        /*000c*/ 	.byte	0x04, 0x11
        /*000e*/ 	.short	(.L_3 - .L_2)
	.align		4
.L_2:
        /*0010*/ 	.word	index@(default_function_kernel)
        /*0014*/ 	.word	0x00000000


	//----- nvinfo : EIATTR_MIN_STACK_SIZE
	.align		4
.L_3:
        /*0018*/ 	.byte	0x04, 0x12
        /*001a*/ 	.short	(.L_5 - .L_4)
	.align		4
.L_4:
        /*001c*/ 	.word	index@(default_function_kernel)
        /*0020*/ 	.word	0x00000000
.L_5:


//--------------------- .nv.compat                --------------------------
	.section	.nv.compat,"",@"SHT_CUDA_COMPAT_INFO"
	.align	4
        /*0000*/ 	.byte	0x02, 0x09, 0x00, 0x00, 0x02, 0x02, 0x01, 0x00, 0x02, 0x05, 0x05, 0x00, 0x03, 0x07, 0x01, 0x01
        /*0010*/ 	.byte	0x02, 0x03, 0x00, 0x00, 0x02, 0x06, 0x01, 0x00, 0x04, 0x0b, 0x08, 0x00, 0x09, 0x00, 0x00, 0x00
        /*0020*/ 	.byte	0x00, 0x00, 0x00, 0x00


//--------------------- .nv.info.default_function_kernel --------------------------
	.section	.nv.info.default_function_kernel,"",@"SHT_CUDA_INFO"
	.sectionflags	@""
	.align	4


	//----- nvinfo : EIATTR_CUDA_API_VERSION
	.align		4
        /*0000*/ 	.byte	0x04, 0x37
        /*0002*/ 	.short	(.L_7 - .L_6)
.L_6:
        /*0004*/ 	.word	0x00000082


	//----- nvinfo : EIATTR_KPARAM_INFO
	.align		4
.L_7:
        /*0008*/ 	.byte	0x04, 0x17
        /*000a*/ 	.short	(.L_9 - .L_8)
.L_8:
        /*000c*/ 	.word	0x00000000
        /*0010*/ 	.short	0x0002
        /*0012*/ 	.short	0x0010
        /*0014*/ 	.byte	0x00, 0xf5, 0x21, 0x00


	//----- nvinfo : EIATTR_KPARAM_INFO
	.align		4
.L_9:
        /*0018*/ 	.byte	0x04, 0x17
        /*001a*/ 	.short	(.L_11 - .L_10)
.L_10:
        /*001c*/ 	.word	0x00000000
        /*0020*/ 	.short	0x0001
        /*0022*/ 	.short	0x0008
        /*0024*/ 	.byte	0x00, 0xf5, 0x21, 0x00


	//----- nvinfo : EIATTR_KPARAM_INFO
	.align		4
.L_11:
        /*0028*/ 	.byte	0x04, 0x17
        /*002a*/ 	.short	(.L_13 - .L_12)
.L_12:
        /*002c*/ 	.word	0x00000000
        /*0030*/ 	.short	0x0000
        /*0032*/ 	.short	0x0000
        /*0034*/ 	.byte	0x00, 0xf5, 0x21, 0x00


	//----- nvinfo : EIATTR_SPARSE_MMA_MASK
	.align		4
.L_13:
        /*0038*/ 	.byte	0x03, 0x50
        /*003a*/ 	.short	0x0000


	//----- nvinfo : EIATTR_MAXREG_COUNT
	.align		4
        /*003c*/ 	.byte	0x03, 0x1b
        /*003e*/ 	.short	0x00ff


	//----- nvinfo : EIATTR_NUM_BARRIERS
	.align		4
        /*0040*/ 	.byte	0x02, 0x4c
        /*0042*/ 	.byte	0x01
	.zero		1


	//----- nvinfo : EIATTR_MERCURY_ISA_VERSION
	.align		4
        /*0044*/ 	.byte	0x03, 0x5f
        /*0046*/ 	.short	0x0101


	//----- nvinfo : EIATTR_VRC_CTA_INIT_COUNT
	.align		4
        /*0048*/ 	.byte	0x02, 0x4a
	.zero		1
	.zero		1


	//----- nvinfo : EIATTR_EXIT_INSTR_OFFSETS
	.align		4
        /*004c*/ 	.byte	0x04, 0x1c
        /*004e*/ 	.short	(.L_15 - .L_14)


	//   ....[0]....
.L_14:
        /*0050*/ 	.word	0x000010b0


	//----- nvinfo : EIATTR_MAX_THREADS
	.align		4
.L_15:
        /*0054*/ 	.byte	0x04, 0x05
        /*0056*/ 	.short	(.L_17 - .L_16)
.L_16:
        /*0058*/ 	.word	0x00000040
        /*005c*/ 	.word	0x00000001
        /*0060*/ 	.word	0x00000001


	//----- nvinfo : EIATTR_CBANK_PARAM_SIZE
	.align		4
.L_17:
        /*0064*/ 	.byte	0x03, 0x19
        /*0066*/ 	.short	0x0018


	//----- nvinfo : EIATTR_PARAM_CBANK
	.align		4
        /*0068*/ 	.byte	0x04, 0x0a
        /*006a*/ 	.short	(.L_19 - .L_18)
	.align		4
.L_18:
        /*006c*/ 	.word	index@(.nv.constant0.default_function_kernel)
        /*0070*/ 	.short	0x0380
        /*0072*/ 	.short	0x0018


	//----- nvinfo : EIATTR_SW_WAR
	.align		4
.L_19:
        /*0074*/ 	.byte	0x04, 0x36
        /*0076*/ 	.short	(.L_21 - .L_20)
.L_20:
        /*0078*/ 	.word	0x00000008
.L_21:


//--------------------- .nv.callgraph             --------------------------
	.section	.nv.callgraph,"",@"SHT_CUDA_CALLGRAPH"
	.align	4
	.sectionentsize	8
	.align		4
        /*0000*/ 	.word	0x00000000
	.align		4
        /*0004*/ 	.word	0xffffffff
	.align		4
        /*0008*/ 	.word	0x00000000
	.align		4
        /*000c*/ 	.word	0xfffffffe
	.align		4
        /*0010*/ 	.word	0x00000000
	.align		4
        /*0014*/ 	.word	0xfffffffd
	.align		4
        /*0018*/ 	.word	0x00000000
	.align		4
        /*001c*/ 	.word	0xfffffffc


//--------------------- .text.default_function_kernel --------------------------
	.section	.text.default_function_kernel,"ax",@progbits
	.align	128
        .global         default_function_kernel
        .type           default_function_kernel,@function
        .size           default_function_kernel,(.L_x_3 - default_function_kernel)
        .other          default_function_kernel,@"STO_CUDA_ENTRY STV_DEFAULT"
default_function_kernel:
.text.default_function_kernel:
[----:B------:R-:W-:Y:S01]  /*0000*/  LDC R1, c[0x0][0x37c] ;  /* 0x0000df00ff017b82 */ /* 0x000fe20000000800 */
[----:B------:R-:W0:Y:S07]  /*0010*/  S2R R44, SR_TID.Y ;  /* 0x00000000002c7919 */ /* 0x000e2e0000002200 */
[----:B------:R-:W1:Y:S01]  /*0020*/  S2UR UR6, SR_CgaCtaId ;  /* 0x00000000000679c3 */ /* 0x000e620000008800 */
[----:B------:R-:W-:Y:S01]  /*0030*/  UMOV UR4, 0x400 ;  /* 0x0000040000047882 */ /* 0x000fe20000000000 */
[----:B------:R-:W-:Y:S01]  /*0040*/  HFMA2 R45, -RZ, RZ, 0, 0 ;  /* 0x00000000ff2d7431 */ /* 0x000fe200000001ff */
[----:B------:R-:W2:Y:S01]  /*0050*/  S2R R46, SR_TID.X ;  /* 0x00000000002e7919 */ /* 0x000ea20000002100 */
[----:B------:R-:W-:Y:S01]  /*0060*/  UIADD3 UR5, UPT, UPT, UR4, 0x800, URZ ;  /* 0x0000080004057890 */ /* 0x000fe2000fffe0ff */
[----:B------:R-:W-:Y:S01]  /*0070*/  HFMA2 R49, -RZ, RZ, 0, 0 ;  /* 0x00000000ff317431 */ /* 0x000fe200000001ff */
[----:B------:R-:W-:Y:S01]  /*0080*/  CS2R R52, SRZ ;  /* 0x0000000000347805 */ /* 0x000fe2000001ff00 */
[----:B------:R-:W3:Y:S01]  /*0090*/  S2R R48, SR_CTAID.Z ;  /* 0x0000000000307919 */ /* 0x000ee20000002700 */
[----:B------:R-:W4:Y:S01]  /*00a0*/  S2UR UR7, SR_CTAID.X ;  /* 0x00000000000779c3 */ /* 0x000f220000002500 */
[----:B------:R-:W-:Y:S01]  /*00b0*/  HFMA2 R55, -RZ, RZ, 0, 0 ;  /* 0x00000000ff377431 */ /* 0x000fe200000001ff */
[----:B------:R-:W-:Y:S01]  /*00c0*/  CS2R R6, SRZ ;  /* 0x0000000000067805 */ /* 0x000fe2000001ff00 */
[----:B------:R-:W3:Y:S01]  /*00d0*/  S2R R50, SR_CTAID.Y ;  /* 0x0000000000327919 */ /* 0x000ee20000002600 */
[----:B------:R-:W-:Y:S01]  /*00e0*/  HFMA2 R59, -RZ, RZ, 0, 0 ;  /* 0x00000000ff3b7431 */ /* 0x000fe200000001ff */
[----:B------:R-:W-:Y:S01]  /*00f0*/  CS2R R8, SRZ ;  /* 0x0000000000087805 */ /* 0x000fe2000001ff00 */
        /* <DEDUP_REMOVED lines=10> */
[----:B-1----:R-:W-:Y:S01]  /*01a0*/  ULEA UR4, UR6, UR4, 0x18 ;  /* 0x0000000406047291 */ /* 0x002fe2000f8ec0ff */
[----:B------:R-:W-:Y:S01]  /*01b0*/  HFMA2 R83, -RZ, RZ, 0, 0 ;  /* 0x00000000ff537431 */ /* 0x000fe200000001ff */
[----:B------:R-:W-:Y:S01]  /*01c0*/  ULEA UR5, UR6, UR5, 0x18 ;  /* 0x0000000506057291 */ /* 0x000fe2000f8ec0ff */
[----:B------:R-:W-:Y:S01]  /*01d0*/  HFMA2 R87, -RZ, RZ, 0, 0 ;  /* 0x00000000ff577431 */ /* 0x000fe200000001ff */
[----:B------:R-:W-:Y:S01]  /*01e0*/  CS2R R20, SRZ ;  /* 0x0000000000147805 */ /* 0x000fe2000001ff00 */
[----:B------:R-:W-:Y:S01]  /*01f0*/  HFMA2 R91, -RZ, RZ, 0, 0 ;  /* 0x00000000ff5b7431 */ /* 0x000fe200000001ff */
[----:B------:R-:W-:-:S02]  /*0200*/  CS2R R22, SRZ ;  /* 0x0000000000167805 */ /* 0x000fc4000001ff00 */
[----:B0-----:R-:W-:Y:S01]  /*0210*/  SHF.L.U32 R3, R44, 0x8, RZ ;  /* 0x000000082c037819 */ /* 0x001fe200000006ff */
[----:B------:R-:W-:Y:S01]  /*0220*/  HFMA2 R0, -RZ, RZ, 0, 0 ;  /* 0x00000000ff007431 */ /* 0x000fe200000001ff */
[----:B------:R-:W-:Y:S02]  /*0230*/  CS2R R24, SRZ ;  /* 0x0000000000187805 */ /* 0x000fe4000001ff00 */
[----:B------:R-:W-:Y:S02]  /*0240*/  CS2R R26, SRZ ;  /* 0x00000000001a7805 */ /* 0x000fe4000001ff00 */
[----:B--2---:R-:W-:Y:S02]  /*0250*/  SHF.L.U32 R54, R46, 0x2, RZ ;  /* 0x000000022e367819 */ /* 0x004fe400000006ff */
[----:B------:R-:W-:Y:S02]  /*0260*/  CS2R R28, SRZ ;  /* 0x00000000001c7805 */ /* 0x000fe4000001ff00 */
[----:B------:R-:W-:-:S02]  /*0270*/  CS2R R30, SRZ ;  /* 0x00000000001e7805 */ /* 0x000fc4000001ff00 */
[----:B------:R-:W-:Y:S02]  /*0280*/  CS2R R32, SRZ ;  /* 0x0000000000207805 */ /* 0x000fe4000001ff00 */
[----:B------:R-:W-:Y:S02]  /*0290*/  CS2R R34, SRZ ;  /* 0x0000000000227805 */ /* 0x000fe4000001ff00 */
[----:B------:R-:W-:Y:S02]  /*02a0*/  CS2R R36, SRZ ;  /* 0x0000000000247805 */ /* 0x000fe4000001ff00 */
[----:B------:R-:W-:Y:S02]  /*02b0*/  CS2R R38, SRZ ;  /* 0x0000000000267805 */ /* 0x000fe4000001ff00 */
[----:B------:R-:W-:Y:S02]  /*02c0*/  CS2R R40, SRZ ;  /* 0x0000000000287805 */ /* 0x000fe4000001ff00 */
[----:B------:R-:W-:-:S02]  /*02d0*/  CS2R R42, SRZ ;  /* 0x00000000002a7805 */ /* 0x000fc4000001ff00 */
[----:B------:R-:W-:Y:S01]  /*02e0*/  MOV R47, RZ ;  /* 0x000000ff002f7202 */ /* 0x000fe20000000f00 */
[----:B------:R-:W0:Y:S01]  /*02f0*/  LDCU.64 UR8, c[0x0][0x358] ;  /* 0x00006b00ff0877ac */ /* 0x000e220008000a00 */
[----:B------:R-:W-:Y:S02]  /*0300*/  MOV R51, RZ ;  /* 0x000000ff00337202 */ /* 0x000fe40000000f00 */
[----:B------:R-:W-:Y:S02]  /*0310*/  MOV R57, RZ ;  /* 0x000000ff00397202 */ /* 0x000fe40000000f00 */
[----:B------:R-:W-:Y:S02]  /*0320*/  MOV R61, RZ ;  /* 0x000000ff003d7202 */ /* 0x000fe40000000f00 */
[----:B------:R-:W-:Y:S02]  /*0330*/  MOV R65, RZ ;  /* 0x000000ff00417202 */ /* 0x000fe40000000f00 */
[----:B------:R-:W-:-:S02]  /*0340*/  MOV R69, RZ ;  /* 0x000000ff00457202 */ /* 0x000fc40000000f00 */
[----:B------:R-:W-:Y:S02]  /*0350*/  MOV R73, RZ ;  /* 0x000000ff00497202 */ /* 0x000fe40000000f00 */
[----:B------:R-:W-:Y:S02]  /*0360*/  MOV R77, RZ ;  /* 0x000000ff004d7202 */ /* 0x000fe40000000f00 */
[----:B------:R-:W-:Y:S02]  /*0370*/  MOV R81, RZ ;  /* 0x000000ff00517202 */ /* 0x000fe40000000f00 */
[----:B------:R-:W-:Y:S02]  /*0380*/  MOV R85, RZ ;  /* 0x000000ff00557202 */ /* 0x000fe40000000f00 */
[----:B------:R-:W-:Y:S02]  /*0390*/  MOV R89, RZ ;  /* 0x000000ff00597202 */ /* 0x000fe40000000f00 */
[----:B------:R-:W-:-:S02]  /*03a0*/  MOV R93, RZ ;  /* 0x000000ff005d7202 */ /* 0x000fc40000000f00 */
[C---:B------:R-:W-:Y:S02]  /*03b0*/  LOP3.LUT R54, R3.reuse, R54, RZ, 0xfc, !PT ;  /* 0x0000003603367212 */ /* 0x040fe400078efcff */
[----:B------:R-:W-:Y:S02]  /*03c0*/  IADD3 R58, PT, PT, R3, UR4, RZ ;  /* 0x00000004033a7c10 */ /* 0x000fe4000fffe0ff */
[----:B0--34-:R-:W-:-:S07]  /*03d0*/  LEA R56, R46, UR5, 0x8 ;  /* 0x000000052e387c11 */ /* 0x019fce000f8e40ff */
.L_x_1:
[----:B------:R-:W0:Y:S01]  /*03e0*/  LDC.64 R4, c[0x0][0x388] ;  /* 0x0000e200ff047b82 */ /* 0x000e220000000a00 */
[----:B------:R-:W-:Y:S01]  /*03f0*/  USHF.L.U32 UR6, UR7, 0x11, URZ ;  /* 0x0000001107067899 */ /* 0x000fe200080006ff */
[----:B------:R-:W-:-:S04]  /*0400*/  LEA R60, R50, R46, 0x11 ;  /* 0x0000002e323c7211 */ /* 0x000fc800078e88ff */
[----:B------:R-:W-:Y:S02]  /*0410*/  LEA R60, R48, R60, 0x16 ;  /* 0x0000003c303c7211 */ /* 0x000fe400078eb0ff */
[----:B------:R-:W1:Y:S01]  /*0420*/  LDC.64 R2, c[0x0][0x390] ;  /* 0x0000e400ff027b82 */ /* 0x000e620000000a00 */
[----:B------:R-:W-:Y:S02]  /*0430*/  LOP3.LUT R62, R46, UR6, RZ, 0xfc, !PT ;  /* 0x000000062e3e7c12 */ /* 0x000fe4000f8efcff */
[----:B------:R-:W-:Y:S02]  /*0440*/  LEA R60, R44, R60, 0xe ;  /* 0x0000003c2c3c7211 */ /* 0x000fe400078e70ff */
[----:B------:R-:W-:Y:S02]  /*0450*/  LEA R62, R48, R62, 0x16 ;  /* 0x0000003e303e7211 */ /* 0x000fe400078eb0ff */
[----:B------:R-:W-:Y:S02]  /*0460*/  LEA R60, R52, R60, 0x3 ;  /* 0x0000003c343c7211 */ /* 0x000fe400078e18ff */
[----:B------:R-:W-:-:S04]  /*0470*/  LEA R62, R44, R62, 0xe ;  /* 0x0000003e2c3e7211 */ /* 0x000fc800078e70ff */
[----:B------:R-:W-:Y:S01]  /*0480*/  LEA R62, R52, R62, 0x3 ;  /* 0x0000003e343e7211 */ /* 0x000fe200078e18ff */
[----:B0-----:R-:W-:-:S05]  /*0490*/  IMAD.WIDE.U32 R4, R60, 0x4, R4 ;  /* 0x000000043c047825 */ /* 0x001fca00078e0004 */
[----:B------:R-:W2:Y:S01]  /*04a0*/  LDG.E.CONSTANT R60, desc[UR8][R4.64] ;  /* 0x00000008043c7981 */ /* 0x000ea2000c1e9900 */
[----:B-1----:R-:W-:-:S03]  /*04b0*/  IMAD.WIDE.U32 R2, R62, 0x4, R2 ;  /* 0x000000043e027825 */ /* 0x002fc600078e0002 */
[----:B------:R-:W3:Y:S04]  /*04c0*/  LDG.E.CONSTANT R64, desc[UR8][R4.64+0x4000] ;  /* 0x0040000804407981 */ /* 0x000ee8000c1e9900 */
[----:B------:R-:W4:Y:S04]  /*04d0*/  LDG.E.CONSTANT R62, desc[UR8][R4.64+0x2000] ;  /* 0x00200008043e7981 */ /* 0x000f28000c1e9900 */
[----:B------:R-:W5:Y:S04]  /*04e0*/  LDG.E.CONSTANT R66, desc[UR8][R4.64+0x6000] ;  /* 0x0060000804427981 */ /* 0x000f68000c1e9900 */
        /* <DEDUP_REMOVED lines=11> */
[----:B------:R-:W5:Y:S01]  /*05a0*/  LDG.E.CONSTANT R90, desc[UR8][R2.64+0xe000] ;  /* 0x00e00008025a7981 */ /* 0x000f62000c1e9900 */
[----:B------:R-:W-:Y:S01]  /*05b0*/  BAR.SYNC.DEFER_BLOCKING 0x0 ;  /* 0x0000000000007b1d */ /* 0x000fe20000010000 */
[----:B------:R-:W-:-:S04]  /*05c0*/  IADD3 R52, PT, PT, R52, 0x1, RZ ;  /* 0x0000000134347810 */ /* 0x000fc80007ffe0ff */
[----:B------:R-:W-:Y:S01]  /*05d0*/  ISETP.NE.AND P0, PT, R52, 0x100, PT ;  /* 0x000001003400780c */ /* 0x000fe20003f05270 */
[----:B------:R-:W-:Y:S01]  /*05e0*/  UMOV UR6, 0x80 ;  /* 0x0000008000067882 */ /* 0x000fe20000000000 */
[----:B--2---:R0:W-:Y:S04]  /*05f0*/  STS [R54+UR4], R60 ;  /* 0x0000003c36007988 */ /* 0x0041e80008000804 */
[----:B---3--:R0:W-:Y:S04]  /*0600*/  STS [R54+UR4+0x40], R64 ;  /* 0x0000404036007988 */ /* 0x0081e80008000804 */
[----:B----4-:R0:W-:Y:S04]  /*0610*/  STS [R54+UR4+0x20], R62 ;  /* 0x0000203e36007988 */ /* 0x0101e80008000804 */
[----:B-----5:R0:W-:Y:S04]  /*0620*/  STS [R54+UR4+0x60], R66 ;  /* 0x0000604236007988 */ /* 0x0201e80008000804 */
[----:B------:R0:W-:Y:S04]  /*0630*/  STS [R54+UR4+0x80], R68 ;  /* 0x0000804436007988 */ /* 0x0001e80008000804 */
[----:B------:R0:W-:Y:S04]  /*0640*/  STS [R54+UR4+0xa0], R70 ;  /* 0x0000a04636007988 */ /* 0x0001e80008000804 */
[----:B------:R0:W-:Y:S04]  /*0650*/  STS [R54+UR4+0xc0], R72 ;  /* 0x0000c04836007988 */ /* 0x0001e80008000804 */
[----:B------:R0:W-:Y:S04]  /*0660*/  STS [R54+UR4+0xe0], R74 ;  /* 0x0000e04a36007988 */ /* 0x0001e80008000804 */
[----:B------:R0:W-:Y:S04]  /*0670*/  STS [R54+UR5], R76 ;  /* 0x0000004c36007988 */ /* 0x0001e80008000805 */
[----:B------:R0:W-:Y:S04]  /*0680*/  STS [R54+UR5+0x20], R78 ;  /* 0x0000204e36007988 */ /* 0x0001e80008000805 */
[----:B------:R0:W-:Y:S04]  /*0690*/  STS [R54+UR5+0x40], R80 ;  /* 0x0000405036007988 */ /* 0x0001e80008000805 */
[----:B------:R0:W-:Y:S04]  /*06a0*/  STS [R54+UR5+0x60], R82 ;  /* 0x0000605236007988 */ /* 0x0001e80008000805 */
[----:B------:R0:W-:Y:S04]  /*06b0*/  STS [R54+UR5+0x80], R84 ;  /* 0x0000805436007988 */ /* 0x0001e80008000805 */
[----:B------:R0:W-:Y:S04]  /*06c0*/  STS [R54+UR5+0xa0], R86 ;  /* 0x0000a05636007988 */ /* 0x0001e80008000805 */
[----:B------:R0:W-:Y:S04]  /*06d0*/  STS [R54+UR5+0xc0], R88 ;  /* 0x0000c05836007988 */ /* 0x0001e80008000805 */
[----:B------:R0:W-:Y:S01]  /*06e0*/  STS [R54+UR5+0xe0], R90 ;  /* 0x0000e05a36007988 */ /* 0x0001e20008000805 */
[----:B------:R-:W-:Y:S06]  /*06f0*/  BAR.SYNC.DEFER_BLOCKING 0x0 ;  /* 0x0000000000007b1d */ /* 0x000fec0000010000 */
.L_x_0:
[----:B------:R-:W-:Y:S04]  /*0700*/  LDS R3, [R58+UR6+-0x80] ;  /* 0xffff80063a037984 */ /* 0x000fe80008000800 */
[----:B0-----:R-:W0:Y:S04]  /*0710*/  LDS R66, [R56+UR6+-0x80] ;  /* 0xffff800638427984 */ /* 0x001e280008000800 */
[----:B------:R-:W1:Y:S04]  /*0720*/  LDS R68, [R56+UR6+-0x60] ;  /* 0xffffa00638447984 */ /* 0x000e680008000800 */
[----:B------:R-:W2:Y:S04]  /*0730*/  LDS R70, [R56+UR6+-0x40] ;  /* 0xffffc00638467984 */ /* 0x000ea80008000800 */
[----:B------:R-:W3:Y:S04]  /*0740*/  LDS R72, [R56+UR6+-0x20] ;  /* 0xffffe00638487984 */ /* 0x000ee80008000800 */
[----:B------:R-:W4:Y:S04]  /*0750*/  LDS R74, [R56+UR6] ;  /* 0x00000006384a7984 */ /* 0x000f280008000800 */
[----:B------:R-:W5:Y:S04]  /*0760*/  LDS R76, [R56+UR6+0x20] ;  /* 0x00002006384c7984 */ /* 0x000f680008000800 */
[----:B------:R-:W5:Y:S04]  /*0770*/  LDS R78, [R56+UR6+0x40] ;  /* 0x00004006384e7984 */ /* 0x000f680008000800 */
[----:B------:R-:W5:Y:S04]  /*0780*/  LDS R80, [R56+UR6+0x60] ;  /* 0x0000600638507984 */ /* 0x000f680008000800 */
[----:B------:R-:W5:Y:S04]  /*0790*/  LDS R2, [R58+UR6+-0x60] ;  /* 0xffffa0063a027984 */ /* 0x000f680008000800 */
[----:B------:R-:W5:Y:S01]  /*07a0*/  LDS R4, [R58+UR6+-0x40] ;  /* 0xffffc0063a047984 */ /* 0x000f620008000800 */
[----:B0-----:R-:W-:-:S03]  /*07b0*/  FFMA R10, R3, R66, R10 ;  /* 0x00000042030a7223 */ /* 0x001fc6000000000a */
[----:B------:R-:W0:Y:S01]  /*07c0*/  LDS R60, [R58+UR6+-0x20] ;  /* 0xffffe0063a3c7984 */ /* 0x000e220008000800 */
[----:B-1----:R-:W-:-:S03]  /*07d0*/  FFMA R8, R3, R68, R8 ;  /* 0x0000004403087223 */ /* 0x002fc60000000008 */
[----:B------:R-:W1:Y:S01]  /*07e0*/  LDS R62, [R58+UR6] ;  /* 0x000000063a3e7984 */ /* 0x000e620008000800 */
[----:B--2---:R-:W-:-:S03]  /*07f0*/  FFMA R6, R3, R70, R6 ;  /* 0x0000004603067223 */ /* 0x004fc60000000006 */
[----:B------:R-:W2:Y:S01]  /*0800*/  LDS R64, [R58+UR6+0x20] ;  /* 0x000020063a407984 */ /* 0x000ea20008000800 */
[----:B---3--:R-:W-:-:S03]  /*0810*/  FFMA R0, R3, R72, R0 ;  /* 0x0000004803007223 */ /* 0x008fc60000000000 */
[----:B------:R-:W-:Y:S01]  /*0820*/  LDS R5, [R58+UR6+0x60] ;  /* 0x000060063a057984 */ /* 0x000fe20008000800 */
[C---:B----4-:R-:W-:Y:S01]  /*0830*/  FFMA R93, R3.reuse, R74, R93 ;  /* 0x0000004a035d7223 */ /* 0x050fe2000000005d */
[C---:B-----5:R-:W-:Y:S01]  /*0840*/  FFMA R91, R3.reuse, R76, R91 ;  /* 0x0000004c035b7223 */ /* 0x060fe2000000005b */
[C---:B------:R-:W-:Y:S01]  /*0850*/  FFMA R89, R3.reuse, R78, R89 ;  /* 0x0000004e03597223 */ /* 0x040fe20000000059 */
[----:B------:R-:W-:Y:S02]  /*0860*/  FFMA R87, R3, R80, R87 ;  /* 0x0000005003577223 */ /* 0x000fe40000000057 */
[----:B------:R-:W3:Y:S01]  /*0870*/  LDS R3, [R58+UR6+0x40] ;  /* 0x000040063a037984 */ /* 0x000ee20008000800 */
[----:B------:R-:W-:Y:S01]  /*0880*/  UIADD3 UR6, UPT, UPT, UR6, 0x4, URZ ;  /* 0x0000000406067890 */ /* 0x000fe2000fffe0ff */
[C---:B------:R-:W-:Y:S01]  /*0890*/  FFMA R85, R2.reuse, R66, R85 ;  /* 0x0000004202557223 */ /* 0x040fe20000000055 */
[C---:B------:R-:W-:Y:S01]  /*08a0*/  FFMA R83, R2.reuse, R68, R83 ;  /* 0x0000004402537223 */ /* 0x040fe20000000053 */
[C---:B------:R-:W-:Y:S01]  /*08b0*/  FFMA R81, R2.reuse, R70, R81 ;  /* 0x0000004602517223 */ /* 0x040fe20000000051 */
[----:B------:R-:W-:Y:S01]  /*08c0*/  UISETP.NE.AND UP0, UPT, UR6, 0xa0, UPT ;  /* 0x000000a00600788c */ /* 0x000fe2000bf05270 */
[C---:B------:R-:W-:Y:S01]  /*08d0*/  FFMA R79, R2.reuse, R72, R79 ;  /* 0x00000048024f7223 */ /* 0x040fe2000000004f */
[C---:B------:R-:W-:Y:S01]  /*08e0*/  FFMA R77, R2.reuse, R74, R77 ;  /* 0x0000004a024d7223 */ /* 0x040fe2000000004d */
[C---:B------:R-:W-:Y:S01]  /*08f0*/  FFMA R75, R2.reuse, R76, R75 ;  /* 0x0000004c024b7223 */ /* 0x040fe2000000004b */
[C---:B------:R-:W-:Y:S01]  /*0900*/  FFMA R73, R2.reuse, R78, R73 ;  /* 0x0000004e02497223 */ /* 0x040fe20000000049 */
[----:B------:R-:W-:Y:S01]  /*0910*/  FFMA R71, R2, R80, R71 ;  /* 0x0000005002477223 */ /* 0x000fe20000000047 */
[C---:B------:R-:W-:Y:S01]  /*0920*/  FFMA R69, R4.reuse, R66, R69 ;  /* 0x0000004204457223 */ /* 0x040fe20000000045 */
[C---:B------:R-:W-:Y:S01]  /*0930*/  FFMA R67, R4.reuse, R68, R67 ;  /* 0x0000004404437223 */ /* 0x040fe20000000043 */
[C---:B------:R-:W-:Y:S01]  /*0940*/  FFMA R65, R4.reuse, R70, R65 ;  /* 0x0000004604417223 */ /* 0x040fe20000000041 */
[C---:B------:R-:W-:Y:S01]  /*0950*/  FFMA R63, R4.reuse, R72, R63 ;  /* 0x00000048043f7223 */ /* 0x040fe2000000003f */
[C---:B------:R-:W-:Y:S01]  /*0960*/  FFMA R61, R4.reuse, R74, R61 ;  /* 0x0000004a043d7223 */ /* 0x040fe2000000003d */
[C---:B------:R-:W-:Y:S01]  /*0970*/  FFMA R59, R4.reuse, R76, R59 ;  /* 0x0000004c043b7223 */ /* 0x040fe2000000003b */
[C---:B------:R-:W-:Y:S01]  /*0980*/  FFMA R57, R4.reuse, R78, R57 ;  /* 0x0000004e04397223 */ /* 0x040fe20000000039 */
[----:B------:R-:W-:Y:S01]  /*0990*/  FFMA R55, R4, R80, R55 ;  /* 0x0000005004377223 */ /* 0x000fe20000000037 */
[C---:B0-----:R-:W-:Y:S01]  /*09a0*/  FFMA R53, R60.reuse, R66, R53 ;  /* 0x000000423c357223 */ /* 0x041fe20000000035 */
[C---:B------:R-:W-:Y:S01]  /*09b0*/  FFMA R51, R60.reuse, R68, R51 ;  /* 0x000000443c337223 */ /* 0x040fe20000000033 */
[C---:B------:R-:W-:Y:S01]  /*09c0*/  FFMA R49, R60.reuse, R70, R49 ;  /* 0x000000463c317223 */ /* 0x040fe20000000031 */
[C---:B------:R-:W-:Y:S01]  /*09d0*/  FFMA R47, R60.reuse, R72, R47 ;  /* 0x000000483c2f7223 */ /* 0x040fe2000000002f */
[C---:B------:R-:W-:Y:S01]  /*09e0*/  FFMA R45, R60.reuse, R74, R45 ;  /* 0x0000004a3c2d7223 */ /* 0x040fe2000000002d */
[C---:B------:R-:W-:Y:S01]  /*09f0*/  FFMA R43, R60.reuse, R76, R43 ;  /* 0x0000004c3c2b7223 */ /* 0x040fe2000000002b */
[C---:B------:R-:W-:Y:S01]  /*0a00*/  FFMA R41, R60.reuse, R78, R41 ;  /* 0x0000004e3c297223 */ /* 0x040fe20000000029 */
[----:B------:R-:W-:Y:S01]  /*0a10*/  FFMA R39, R60, R80, R39 ;  /* 0x000000503c277223 */ /* 0x000fe20000000027 */
[C---:B-1----:R-:W-:Y:S01]  /*0a20*/  FFMA R37, R62.reuse, R66, R37 ;  /* 0x000000423e257223 */ /* 0x042fe20000000025 */
[C---:B------:R-:W-:Y:S01]  /*0a30*/  FFMA R35, R62.reuse, R68, R35 ;  /* 0x000000443e237223 */ /* 0x040fe20000000023 */
[C---:B------:R-:W-:Y:S01]  /*0a40*/  FFMA R33, R62.reuse, R70, R33 ;  /* 0x000000463e217223 */ /* 0x040fe20000000021 */
[C---:B------:R-:W-:Y:S01]  /*0a50*/  FFMA R31, R62.reuse, R72, R31 ;  /* 0x000000483e1f7223 */ /* 0x040fe2000000001f */
[C---:B------:R-:W-:Y:S01]  /*0a60*/  FFMA R29, R62.reuse, R74, R29 ;  /* 0x0000004a3e1d7223 */ /* 0x040fe2000000001d */
[C---:B------:R-:W-:Y:S01]  /*0a70*/  FFMA R27, R62.reuse, R76, R27 ;  /* 0x0000004c3e1b7223 */ /* 0x040fe2000000001b */
[C---:B------:R-:W-:Y:S01]  /*0a80*/  FFMA R25, R62.reuse, R78, R25 ;  /* 0x0000004e3e197223 */ /* 0x040fe20000000019 */
[----:B------:R-:W-:Y:S01]  /*0a90*/  FFMA R23, R62, R80, R23 ;  /* 0x000000503e177223 */ /* 0x000fe20000000017 */
[C---:B--2---:R-:W-:Y:S01]  /*0aa0*/  FFMA R21, R64.reuse, R66, R21 ;  /* 0x0000004240157223 */ /* 0x044fe20000000015 */
[C---:B------:R-:W-:Y:S01]  /*0ab0*/  FFMA R19, R64.reuse, R68, R19 ;  /* 0x0000004440137223 */ /* 0x040fe20000000013 */
[C---:B------:R-:W-:Y:S01]  /*0ac0*/  FFMA R17, R64.reuse, R70, R17 ;  /* 0x0000004640117223 */ /* 0x040fe20000000011 */
[C---:B------:R-:W-:Y:S01]  /*0ad0*/  FFMA R15, R64.reuse, R72, R15 ;  /* 0x00000048400f7223 */ /* 0x040fe2000000000f */
[C---:B------:R-:W-:Y:S01]  /*0ae0*/  FFMA R13, R64.reuse, R74, R13 ;  /* 0x0000004a400d7223 */ /* 0x040fe2000000000d */
[C---:B------:R-:W-:Y:S01]  /*0af0*/  FFMA R11, R64.reuse, R76, R11 ;  /* 0x0000004c400b7223 */ /* 0x040fe2000000000b */
[C---:B------:R-:W-:Y:S01]  /*0b00*/  FFMA R9, R64.reuse, R78, R9 ;  /* 0x0000004e40097223 */ /* 0x040fe20000000009 */
[----:B------:R-:W-:Y:S01]  /*0b10*/  FFMA R7, R64, R80, R7 ;  /* 0x0000005040077223 */ /* 0x000fe20000000007 */
[C---:B---3--:R-:W-:Y:S01]  /*0b20*/  FFMA R12, R3.reuse, R66, R12 ;  /* 0x00000042030c7223 */ /* 0x048fe2000000000c */
[C---:B------:R-:W-:Y:S01]  /*0b30*/  FFMA R14, R3.reuse, R68, R14 ;  /* 0x00000044030e7223 */ /* 0x040fe2000000000e */
[C---:B------:R-:W-:Y:S01]  /*0b40*/  FFMA R16, R3.reuse, R70, R16 ;  /* 0x0000004603107223 */ /* 0x040fe20000000010 */
        /* <DEDUP_REMOVED lines=13> */
[----:B------:R-:W-:Y:S06]  /*0c20*/  BRA.U UP0, `(.L_x_0) ;  /* 0xfffffff900b47547 */ /* 0x000fec000b83ffff */
[----:B------:R-:W-:Y:S05]  /*0c30*/  @P0 BRA `(.L_x_1) ;  /* 0xfffffff400e80947 */ /* 0x000fea000383ffff */
[----:B------:R-:W0:Y:S01]  /*0c40*/  LDC.64 R2, c[0x0][0x380] ;  /* 0x0000e000ff027b82 */ /* 0x000e220000000a00 */
[----:B------:R-:W-:-:S04]  /*0c50*/  LEA R5, R48, R50, 0x5 ;  /* 0x0000003230057211 */ /* 0x000fc800078e28ff */
[----:B------:R-:W-:-:S04]  /*0c60*/  LEA R5, R5, R44, 0x3 ;  /* 0x0000002c05057211 */ /* 0x000fc800078e18ff */
[----:B------:R-:W-:-:S04]  /*0c70*/  LEA R5, R5, UR7, 0x8 ;  /* 0x0000000705057c11 */ /* 0x000fc8000f8e40ff */
[----:B------:R-:W-:-:S04]  /*0c80*/  LEA R5, R5, R46, 0x3 ;  /* 0x0000002e05057211 */ /* 0x000fc800078e18ff */
[----:B------:R-:W-:-:S05]  /*0c90*/  SHF.L.U32 R5, R5, 0x3, RZ ;  /* 0x0000000305057819 */ /* 0x000fca00000006ff */
[----:B0-----:R-:W-:-:S05]  /*0ca0*/  IMAD.WIDE.U32 R2, R5, 0x4, R2 ;  /* 0x0000000405027825 */ /* 0x001fca00078e0002 */
[----:B------:R-:W-:Y:S04]  /*0cb0*/  STG.E desc[UR8][R2.64], R10 ;  /* 0x0000000a02007986 */ /* 0x000fe8000c101908 */
        /* <DEDUP_REMOVED lines=62> */
[----:B------:R-:W-:Y:S01]  /*10a0*/  STG.E desc[UR8][R2.64+0xe01c], R42 ;  /* 0x00e01c2a02007986 */ /* 0x000fe2000c101908 */
[----:B------:R-:W-:Y:S05]  /*10b0*/  EXIT ;  /* 0x000000000000794d */ /* 0x000fea0003800000 */
.L_x_2:
[----:B------:R-:W-:-:S00]  /*10c0*/  BRA `(.L_x_2) ;  /* 0xfffffffc00fc7947 */ /* 0x000fc0000383ffff */
[----:B------:R-:W-:-:S00]  /*10d0*/  NOP ;  /* 0x0000000000007918 */ /* 0x000fc00000000000 */
        /* <DEDUP_REMOVED lines=10> */
.L_x_3:


//--------------------- .nv.shared.default_function_kernel --------------------------
	.section	.nv.shared.default_function_kernel,"aw",@nobits
	.sectionflags	@""
	.align	4
.nv.shared.default_function_kernel:
	.zero		5120


//--------------------- .nv.shared.reserved.0     --------------------------
	.section	.nv.shared.reserved.0,"aw",@nobits
	.weak		__nv_reservedSMEM_offset_0_alias
	.size		__nv_reservedSMEM_offset_0_alias, 0, 64
	.other		__nv_reservedSMEM_offset_0_alias,@"STO_CUDA_RESERVED_SHARED STV_DEFAULT"
__nv_reservedSMEM_offset_0_alias:
	.zero		0
	.zero		64


//--------------------- .nv.constant0.default_function_kernel --------------------------
	.section	.nv.constant0.default_function_kernel,"a",@progbits
	.sectionflags	@""
	.align	4
.nv.constant0.default_function_kernel:
	.zero		920


//--------------------- SYMBOLS --------------------------

	.type		.nv.reservedSmem.offset0,@object
	.size		.nv.reservedSmem.offset0,0x4
	.type		.nv.reservedSmem.cap,@object
	.size		.nv.reservedSmem.cap,0x4
